//
// Generated by NVIDIA NVVM Compiler
//
// Compiler Build ID: CL-36424714
// Cuda compilation tools, release 13.0, V13.0.88
// Based on NVVM 20.0.0
//

.version 9.0
.target sm_100
.address_size 64

	// .globl	_Z2dlPi

.visible .entry _Z2dlPi(
	.param .u64 .ptr .align 1 _Z2dlPi_param_0
)
{
	.reg .pred 	%p<4>;
	.reg .b32 	%r<11>;
	.reg .b64 	%rd<7>;

	ld.param.u64 	%rd2, [_Z2dlPi_param_0];
	cvta.to.global.u64 	%rd1, %rd2;
	mov.u32 	%r2, %tid.x;
	mov.u32 	%r3, %ctaid.x;
	mov.u32 	%r4, %ntid.x;
	mad.lo.s32 	%r1, %r3, %r4, %r2;
	setp.lt.s32 	%p1, %r1, 32;
	@%p1 bra 	$L__BB0_4;
	and.b32  	%r8, %r1, 1;
	setp.eq.b32 	%p3, %r8, 1;
	@%p3 bra 	$L__BB0_3;
	mul.wide.u32 	%rd5, %r1, 4;
	add.s64 	%rd6, %rd1, %rd5;
	ld.global.u32 	%r9, [%rd6];
	add.s32 	%r10, %r9, 1;
	st.global.u32 	[%rd6], %r10;
$L__BB0_3:
	bar.sync 	0;
	bra.uni 	$L__BB0_7;
$L__BB0_4:
	and.b32  	%r5, %r1, -2147483647;
	setp.ne.s32 	%p2, %r5, 1;
	@%p2 bra 	$L__BB0_6;
	mul.wide.u32 	%rd3, %r1, 4;
	add.s64 	%rd4, %rd1, %rd3;
	ld.global.u32 	%r6, [%rd4];
	add.s32 	%r7, %r6, -1;
	st.global.u32 	[%rd4], %r7;
$L__BB0_6:
	bar.sync 	0;
$L__BB0_7:
	ret;

}


// ===== COMPILED SASS (sm_100) =====

	.target	sm_100

	.elftype	@"ET_EXEC"


//--------------------- .note.nv.tkinfo           --------------------------
	.section	.note.nv.tkinfo,"",@"SHT_NOTE"
	.sectionflags	@"SHF_NOTE_NV_TKINFO"
	.tkinfo
        /*0018*/ 	.word	0x00000002
        /*0030*/ 	.string	""
        /*0030*/ 	.string	"ptxas"
        /*0030*/ 	.string	"Cuda compilation tools, release 13.0, V13.0.88"
        /*0030*/ 	.string	"Build cuda_13.0.r13.0/compiler.36424714_0"
        /*0030*/ 	.string	"-arch sm_100 -m 64 "



//--------------------- .note.nv.cuinfo           --------------------------
	.section	.note.nv.cuinfo,"",@"SHT_NOTE"
	.sectionflags	@"SHF_NOTE_NV_CUINFO"
        /*0018*/ 	.short	0x0002
        /*001a*/ 	.short	0x0064
        /*001c*/ 	.short	0x0082
	.zero		2


//--------------------- .nv.info                  --------------------------
	.section	.nv.info,"",@"SHT_CUDA_INFO"
	.align	4


	//----- nvinfo : EIATTR_REGCOUNT
	.align		4
        /*0000*/ 	.byte	0x04, 0x2f
        /*0002*/ 	.short	(.L_1 - .L_0)
	.align		4
.L_0:
        /*0004*/ 	.word	index@(_Z2dlPi)
        /*0008*/ 	.word	0x00000008


	//----- nvinfo : EIATTR_FRAME_SIZE
	.align		4
.L_1:
        /*000c*/ 	.byte	0x04, 0x11
        /*000e*/ 	.short	(.L_3 - .L_2)
	.align		4
.L_2:
        /*0010*/ 	.word	index@(_Z2dlPi)
        /*0014*/ 	.word	0x00000000


	//----- nvinfo : EIATTR_MIN_STACK_SIZE
	.align		4
.L_3:
        /*0018*/ 	.byte	0x04, 0x12
        /*001a*/ 	.short	(.L_5 - .L_4)
	.align		4
.L_4:
        /*001c*/ 	.word	index@(_Z2dlPi)
        /*0020*/ 	.word	0x00000000
.L_5:


//--------------------- .nv.compat                --------------------------
	.section	.nv.compat,"",@"SHT_CUDA_COMPAT_INFO"
	.align	4
        /*0000*/ 	.byte	0x02, 0x09, 0x00, 0x00, 0x02, 0x02, 0x01, 0x00, 0x02, 0x05, 0x05, 0x00, 0x03, 0x07, 0x01, 0x01
        /*0010*/ 	.byte	0x02, 0x03, 0x00, 0x00, 0x02, 0x06, 0x01, 0x00, 0x04, 0x0b, 0x08, 0x00, 0x09, 0x00, 0x00, 0x00
        /*0020*/ 	.byte	0x00, 0x00, 0x00, 0x00


//--------------------- .nv.info._Z2dlPi          --------------------------
	.section	.nv.info._Z2dlPi,"",@"SHT_CUDA_INFO"
	.sectionflags	@""
	.align	4


	//----- nvinfo : EIATTR_CUDA_API_VERSION
	.align		4
        /*0000*/ 	.byte	0x04, 0x37
        /*0002*/ 	.short	(.L_7 - .L_6)
.L_6:
        /*0004*/ 	.word	0x00000082


	//----- nvinfo : EIATTR_KPARAM_INFO
	.align		4
.L_7:
        /*0008*/ 	.byte	0x04, 0x17
        /*000a*/ 	.short	(.L_9 - .L_8)
.L_8:
        /*000c*/ 	.word	0x00000000
        /*0010*/ 	.short	0x0000
        /*0012*/ 	.short	0x0000
        /*0014*/ 	.byte	0x00, 0xf5, 0x21, 0x00


	//----- nvinfo : EIATTR_SPARSE_MMA_MASK
	.align		4
.L_9:
        /*0018*/ 	.byte	0x03, 0x50
        /*001a*/ 	.short	0x0000


	//----- nvinfo : EIATTR_MAXREG_COUNT
	.align		4
        /*001c*/ 	.byte	0x03, 0x1b
        /*001e*/ 	.short	0x00ff


	//----- nvinfo : EIATTR_NUM_BARRIERS
	.align		4
        /*0020*/ 	.byte	0x02, 0x4c
        /*0022*/ 	.byte	0x01
	.zero		1


	//----- nvinfo : EIATTR_MERCURY_ISA_VERSION
	.align		4
        /*0024*/ 	.byte	0x03, 0x5f
        /*0026*/ 	.short	0x0101


	//----- nvinfo : EIATTR_VRC_CTA_INIT_COUNT
	.align		4
        /*0028*/ 	.byte	0x02, 0x4a
	.zero		1
	.zero		1


	//----- nvinfo : EIATTR_EXIT_INSTR_OFFSETS
	.align		4
        /*002c*/ 	.byte	0x04, 0x1c
        /*002e*/ 	.short	(.L_11 - .L_10)


	//   ....[0]....
.L_10:
        /*0030*/ 	.word	0x00000120


	//   ....[1]....
        /*0034*/ 	.word	0x000001d0


	//----- nvinfo : EIATTR_CRS_STACK_SIZE
	.align		4
.L_11:
        /*0038*/ 	.byte	0x04, 0x1e
        /*003a*/ 	.short	(.L_13 - .L_12)
.L_12:
        /*003c*/ 	.word	0x00000000


	//----- nvinfo : EIATTR_CBANK_PARAM_SIZE
	.align		4
.L_13:
        /*0040*/ 	.byte	0x03, 0x19
        /*0042*/ 	.short	0x0008


	//----- nvinfo : EIATTR_PARAM_CBANK
	.align		4
        /*0044*/ 	.byte	0x04, 0x0a
        /*0046*/ 	.short	(.L_15 - .L_14)
	.align		4
.L_14:
        /*0048*/ 	.word	index@(.nv.constant0._Z2dlPi)
        /*004c*/ 	.short	0x0380
        /*004e*/ 	.short	0x0008


	//----- nvinfo : EIATTR_SW_WAR
	.align		4
.L_15:
        /*0050*/ 	.byte	0x04, 0x36
        /*0052*/ 	.short	(.L_17 - .L_16)
.L_16:
        /*0054*/ 	.word	0x00000008
.L_17:


//--------------------- .nv.callgraph             --------------------------
	.section	.nv.callgraph,"",@"SHT_CUDA_CALLGRAPH"
	.align	4
	.sectionentsize	8
	.align		4
        /*0000*/ 	.word	0x00000000
	.align		4
        /*0004*/ 	.word	0xffffffff
	.align		4
        /*0008*/ 	.word	0x00000000
	.align		4
        /*000c*/ 	.word	0xfffffffe
	.align		4
        /*0010*/ 	.word	0x00000000
	.align		4
        /*0014*/ 	.word	0xfffffffd
	.align		4
        /*0018*/ 	.word	0x00000000
	.align		4
        /*001c*/ 	.word	0xfffffffc


//--------------------- .text._Z2dlPi             --------------------------
	.section	.text._Z2dlPi,"ax",@progbits
	.align	128
        .global         _Z2dlPi
        .type           _Z2dlPi,@function
        .size           _Z2dlPi,(.L_x_4 - _Z2dlPi)
        .other          _Z2dlPi,@"STO_CUDA_ENTRY STV_DEFAULT"
_Z2dlPi:
.text._Z2dlPi:
[----:B------:R-:W-:Y:S01]  /*0000*/  LDC R1, c[0x0][0x37c] ;  /* 0x0000df00ff017b82 */ /* 0x000fe20000000800 */
[----:B------:R-:W0:Y:S07]  /*0010*/  S2R R5, SR_TID.X ;  /* 0x0000000000057919 */ /* 0x000e2e0000002100 */
[----:B------:R-:W0:Y:S01]  /*0020*/  S2UR UR6, SR_CTAID.X ;  /* 0x00000000000679c3 */ /* 0x000e220000002500 */
[----:B------:R-:W1:Y:S07]  /*0030*/  LDCU.64 UR4, c[0x0][0x358] ;  /* 0x00006b00ff0477ac */ /* 0x000e6e0008000a00 */
[----:B------:R-:W0:Y:S02]  /*0040*/  LDC R0, c[0x0][0x360] ;  /* 0x0000d800ff007b82 */ /* 0x000e240000000800 */
[----:B0-----:R-:W-:-:S05]  /*0050*/  IMAD R5, R0, UR6, R5 ;  /* 0x0000000600057c24 */ /* 0x001fca000f8e0205 */
[----:B------:R-:W-:-:S13]  /*0060*/  ISETP.GE.AND P0, PT, R5, 0x20, PT ;  /* 0x000000200500780c */ /* 0x000fda0003f06270 */
[----:B-1----:R-:W-:Y:S05]  /*0070*/  @!P0 BRA `(.L_x_0) ;  /* 0x00000000002c8947 */ /* 0x002fea0003800000 */
[----:B------:R-:W-:-:S04]  /*0080*/  LOP3.LUT R0, R5, 0x1, RZ, 0xc0, !PT ;  /* 0x0000000105007812 */ /* 0x000fc800078ec0ff */
[----:B------:R-:W-:-:S13]  /*0090*/  ISETP.NE.U32.AND P0, PT, R0, 0x1, PT ;  /* 0x000000010000780c */ /* 0x000fda0003f05070 */
[----:B------:R-:W-:Y:S05]  /*00a0*/  @!P0 BRA `(.L_x_1) ;  /* 0x0000000000148947 */ /* 0x000fea0003800000 */
[----:B------:R-:W0:Y:S02]  /*00b0*/  LDC.64 R2, c[0x0][0x380] ;  /* 0x0000e000ff027b82 */ /* 0x000e240000000a00 */
[----:B0-----:R-:W-:-:S05]  /*00c0*/  IMAD.WIDE.U32 R2, R5, 0x4, R2 ;  /* 0x0000000405027825 */ /* 0x001fca00078e0002 */
[----:B------:R-:W2:Y:S02]  /*00d0*/  LDG.E R0, desc[UR4][R2.64] ;  /* 0x0000000402007981 */ /* 0x000ea4000c1e1900 */
[----:B--2---:R-:W-:-:S05]  /*00e0*/  VIADD R5, R0, 0x1 ;  /* 0x0000000100057836 */ /* 0x004fca0000000000 */
[----:B------:R0:W-:Y:S02]  /*00f0*/  STG.E desc[UR4][R2.64], R5 ;  /* 0x0000000502007986 */ /* 0x0001e4000c101904 */
.L_x_1:
[----:B------:R-:W-:Y:S05]  /*0100*/  WARPSYNC.ALL ;  /* 0x0000000000007948 */ /* 0x000fea0003800000 */
[----:B------:R-:W-:Y:S06]  /*0110*/  BAR.SYNC.DEFER_BLOCKING 0x0 ;  /* 0x0000000000007b1d */ /* 0x000fec0000010000 */
[----:B------:R-:W-:Y:S05]  /*0120*/  EXIT ;  /* 0x000000000000794d */ /* 0x000fea0003800000 */
.L_x_0:
[----:B------:R-:W-:-:S04]  /*0130*/  LOP3.LUT R0, R5, 0x80000001, RZ, 0xc0, !PT ;  /* 0x8000000105007812 */ /* 0x000fc800078ec0ff */
[----:B------:R-:W-:-:S13]  /*0140*/  ISETP.NE.AND P0, PT, R0, 0x1, PT ;  /* 0x000000010000780c */ /* 0x000fda0003f05270 */
[----:B------:R-:W-:Y:S05]  /*0150*/  @P0 BRA `(.L_x_2) ;  /* 0x0000000000140947 */ /* 0x000fea0003800000 */
[----:B------:R-:W0:Y:S02]  /*0160*/  LDC.64 R2, c[0x0][0x380] ;  /* 0x0000e000ff027b82 */ /* 0x000e240000000a00 */
[----:B0-----:R-:W-:-:S05]  /*0170*/  IMAD.WIDE.U32 R2, R5, 0x4, R2 ;  /* 0x0000000405027825 */ /* 0x001fca00078e0002 */
[----:B------:R-:W2:Y:S02]  /*0180*/  LDG.E R0, desc[UR4][R2.64] ;  /* 0x0000000402007981 */ /* 0x000ea4000c1e1900 */
[----:B--2---:R-:W-:-:S05]  /*0190*/  VIADD R5, R0, 0xffffffff ;  /* 0xffffffff00057836 */ /* 0x004fca0000000000 */
[----:B------:R0:W-:Y:S02]  /*01a0*/  STG.E desc[UR4][R2.64], R5 ;  /* 0x0000000502007986 */ /* 0x0001e4000c101904 */
.L_x_2:
[----:B------:R-:W-:Y:S05]  /*01b0*/  WARPSYNC.ALL ;  /* 0x0000000000007948 */ /* 0x000fea0003800000 */
[----:B------:R-:W-:Y:S06]  /*01c0*/  BAR.SYNC.DEFER_BLOCKING 0x0 ;  /* 0x0000000000007b1d */ /* 0x000fec0000010000 */
[----:B------:R-:W-:Y:S05]  /*01d0*/  EXIT ;  /* 0x000000000000794d */ /* 0x000fea0003800000 */
.L_x_3:
[----:B------:R-:W-:-:S00]  /*01e0*/  BRA `(.L_x_3) ;  /* 0xfffffffc00fc7947 */ /* 0x000fc0000383ffff */
[----:B------:R-:W-:-:S00]  /*01f0*/  NOP ;  /* 0x0000000000007918 */ /* 0x000fc00000000000 */
        /* <DEDUP_REMOVED lines=8> */
.L_x_4:


//--------------------- .nv.shared.reserved.0     --------------------------
	.section	.nv.shared.reserved.0,"aw",@nobits
	.weak		__nv_reservedSMEM_offset_0_alias
	.size		__nv_reservedSMEM_offset_0_alias, 0, 64
	.other		__nv_reservedSMEM_offset_0_alias,@"STO_CUDA_RESERVED_SHARED STV_DEFAULT"
__nv_reservedSMEM_offset_0_alias:
	.zero		0
	.zero		64


//--------------------- .nv.constant0._Z2dlPi     --------------------------
	.section	.nv.constant0._Z2dlPi,"a",@progbits
	.sectionflags	@""
	.align	4
.nv.constant0._Z2dlPi:
	.zero		904


//--------------------- SYMBOLS --------------------------

	.type		.nv.reservedSmem.offset0,@object
	.size		.nv.reservedSmem.offset0,0x4
